//
// Generated by NVIDIA NVVM Compiler
//
// Compiler Build ID: CL-36424714
// Cuda compilation tools, release 13.0, V13.0.88
// Based on NVVM 20.0.0
//

.version 9.0
.target sm_100
.address_size 64

	// .globl	_Z17reduce_sum_kernelPfS_
// _ZZ17reduce_sum_kernelPfS_E22warp_reduce_sum_buffer has been demoted

.visible .entry _Z17reduce_sum_kernelPfS_(
	.param .u64 .ptr .align 1 _Z17reduce_sum_kernelPfS__param_0,
	.param .u64 .ptr .align 1 _Z17reduce_sum_kernelPfS__param_1
)
{
	.reg .pred 	%p<13>;
	.reg .b32 	%r<28>;
	.reg .b32 	%f<22>;
	.reg .b64 	%rd<9>;
	// demoted variable
	.shared .align 4 .b8 _ZZ17reduce_sum_kernelPfS_E22warp_reduce_sum_buffer[32];
	ld.param.u64 	%rd2, [_Z17reduce_sum_kernelPfS__param_0];
	ld.param.u64 	%rd1, [_Z17reduce_sum_kernelPfS__param_1];
	cvta.to.global.u64 	%rd3, %rd2;
	mov.u32 	%r1, %tid.x;
	mov.u32 	%r2, %ctaid.x;
	mov.u32 	%r3, %ntid.x;
	mad.lo.s32 	%r4, %r2, %r3, %r1;
	mul.wide.s32 	%rd4, %r4, 4;
	add.s64 	%rd5, %rd3, %rd4;
	ld.global.f32 	%f5, [%rd5];
	bar.sync 	0;
	mov.b32 	%r5, %f5;
	shfl.sync.down.b32	%r6|%p1, %r5, 16, 31, -1;
	mov.b32 	%f6, %r6;
	add.f32 	%f7, %f5, %f6;
	mov.b32 	%r7, %f7;
	shfl.sync.down.b32	%r8|%p2, %r7, 8, 31, -1;
	mov.b32 	%f8, %r8;
	add.f32 	%f9, %f7, %f8;
	mov.b32 	%r9, %f9;
	shfl.sync.down.b32	%r10|%p3, %r9, 4, 31, -1;
	mov.b32 	%f10, %r10;
	add.f32 	%f11, %f9, %f10;
	mov.b32 	%r11, %f11;
	shfl.sync.down.b32	%r12|%p4, %r11, 2, 31, -1;
	mov.b32 	%f12, %r12;
	add.f32 	%f13, %f11, %f12;
	mov.b32 	%r13, %f13;
	shfl.sync.down.b32	%r14|%p5, %r13, 1, 31, -1;
	mov.b32 	%f14, %r14;
	add.f32 	%f1, %f13, %f14;
	and.b32  	%r15, %r1, 31;
	setp.ne.s32 	%p6, %r15, 0;
	@%p6 bra 	$L__BB0_2;
	shr.u32 	%r16, %r1, 3;
	mov.u32 	%r17, _ZZ17reduce_sum_kernelPfS_E22warp_reduce_sum_buffer;
	add.s32 	%r18, %r17, %r16;
	st.shared.f32 	[%r18], %f1;
$L__BB0_2:
	bar.sync 	0;
	setp.gt.u32 	%p7, %r1, 7;
	@%p7 bra 	$L__BB0_4;
	shl.b32 	%r19, %r1, 2;
	mov.u32 	%r20, _ZZ17reduce_sum_kernelPfS_E22warp_reduce_sum_buffer;
	add.s32 	%r21, %r20, %r19;
	ld.shared.f32 	%f21, [%r21];
	bra.uni 	$L__BB0_5;
$L__BB0_4:
	setp.gt.u32 	%p8, %r1, 31;
	mov.f32 	%f21, 0f00000000;
	@%p8 bra 	$L__BB0_7;
$L__BB0_5:
	mov.b32 	%r22, %f21;
	shfl.sync.down.b32	%r23|%p9, %r22, 4, 31, -1;
	mov.b32 	%f16, %r23;
	add.f32 	%f17, %f21, %f16;
	mov.b32 	%r24, %f17;
	shfl.sync.down.b32	%r25|%p10, %r24, 2, 31, -1;
	mov.b32 	%f18, %r25;
	add.f32 	%f19, %f17, %f18;
	mov.b32 	%r26, %f19;
	shfl.sync.down.b32	%r27|%p11, %r26, 1, 31, -1;
	mov.b32 	%f20, %r27;
	add.f32 	%f4, %f19, %f20;
	setp.ne.s32 	%p12, %r1, 0;
	@%p12 bra 	$L__BB0_7;
	cvta.to.global.u64 	%rd6, %rd1;
	mul.wide.u32 	%rd7, %r2, 4;
	add.s64 	%rd8, %rd6, %rd7;
	st.global.f32 	[%rd8], %f4;
$L__BB0_7:
	ret;

}


// ===== COMPILED SASS (sm_100) =====

	.target	sm_100

	.elftype	@"ET_EXEC"


//--------------------- .note.nv.tkinfo           --------------------------
	.section	.note.nv.tkinfo,"",@"SHT_NOTE"
	.sectionflags	@"SHF_NOTE_NV_TKINFO"
	.tkinfo
        /*0018*/ 	.word	0x00000002
        /*0030*/ 	.string	""
        /*0030*/ 	.string	"ptxas"
        /*0030*/ 	.string	"Cuda compilation tools, release 13.0, V13.0.88"
        /*0030*/ 	.string	"Build cuda_13.0.r13.0/compiler.36424714_0"
        /*0030*/ 	.string	"-arch sm_100 -m 64 "



//--------------------- .note.nv.cuinfo           --------------------------
	.section	.note.nv.cuinfo,"",@"SHT_NOTE"
	.sectionflags	@"SHF_NOTE_NV_CUINFO"
        /*0018*/ 	.short	0x0002
        /*001a*/ 	.short	0x0064
        /*001c*/ 	.short	0x0082
	.zero		2


//--------------------- .nv.info                  --------------------------
	.section	.nv.info,"",@"SHT_CUDA_INFO"
	.align	4


	//----- nvinfo : EIATTR_REGCOUNT
	.align		4
        /*0000*/ 	.byte	0x04, 0x2f
        /*0002*/ 	.short	(.L_1 - .L_0)
	.align		4
.L_0:
        /*0004*/ 	.word	index@(_Z17reduce_sum_kernelPfS_)
        /*0008*/ 	.word	0x0000000e


	//----- nvinfo : EIATTR_FRAME_SIZE
	.align		4
.L_1:
        /*000c*/ 	.byte	0x04, 0x11
        /*000e*/ 	.short	(.L_3 - .L_2)
	.align		4
.L_2:
        /*0010*/ 	.word	index@(_Z17reduce_sum_kernelPfS_)
        /*0014*/ 	.word	0x00000000


	//----- nvinfo : EIATTR_MIN_STACK_SIZE
	.align		4
.L_3:
        /*0018*/ 	.byte	0x04, 0x12
        /*001a*/ 	.short	(.L_5 - .L_4)
	.align		4
.L_4:
        /*001c*/ 	.word	index@(_Z17reduce_sum_kernelPfS_)
        /*0020*/ 	.word	0x00000000
.L_5:


//--------------------- .nv.compat                --------------------------
	.section	.nv.compat,"",@"SHT_CUDA_COMPAT_INFO"
	.align	4
        /*0000*/ 	.byte	0x02, 0x09, 0x00, 0x00, 0x02, 0x02, 0x01, 0x00, 0x02, 0x05, 0x05, 0x00, 0x03, 0x07, 0x01, 0x01
        /*0010*/ 	.byte	0x02, 0x03, 0x00, 0x00, 0x02, 0x06, 0x01, 0x00, 0x04, 0x0b, 0x08, 0x00, 0x09, 0x00, 0x00, 0x00
        /*0020*/ 	.byte	0x00, 0x00, 0x00, 0x00


//--------------------- .nv.info._Z17reduce_sum_kernelPfS_ --------------------------
	.section	.nv.info._Z17reduce_sum_kernelPfS_,"",@"SHT_CUDA_INFO"
	.sectionflags	@""
	.align	4


	//----- nvinfo : EIATTR_CUDA_API_VERSION
	.align		4
        /*0000*/ 	.byte	0x04, 0x37
        /*0002*/ 	.short	(.L_7 - .L_6)
.L_6:
        /*0004*/ 	.word	0x00000082


	//----- nvinfo : EIATTR_KPARAM_INFO
	.align		4
.L_7:
        /*0008*/ 	.byte	0x04, 0x17
        /*000a*/ 	.short	(.L_9 - .L_8)
.L_8:
        /*000c*/ 	.word	0x00000000
        /*0010*/ 	.short	0x0001
        /*0012*/ 	.short	0x0008
        /*0014*/ 	.byte	0x00, 0xf5, 0x21, 0x00


	//----- nvinfo : EIATTR_KPARAM_INFO
	.align		4
.L_9:
        /*0018*/ 	.byte	0x04, 0x17
        /*001a*/ 	.short	(.L_11 - .L_10)
.L_10:
        /*001c*/ 	.word	0x00000000
        /*0020*/ 	.short	0x0000
        /*0022*/ 	.short	0x0000
        /*0024*/ 	.byte	0x00, 0xf5, 0x21, 0x00


	//----- nvinfo : EIATTR_SPARSE_MMA_MASK
	.align		4
.L_11:
        /*0028*/ 	.byte	0x03, 0x50
        /*002a*/ 	.short	0x0000


	//----- nvinfo : EIATTR_MAXREG_COUNT
	.align		4
        /*002c*/ 	.byte	0x03, 0x1b
        /*002e*/ 	.short	0x00ff


	//----- nvinfo : EIATTR_NUM_BARRIERS
	.align		4
        /*0030*/ 	.byte	0x02, 0x4c
        /*0032*/ 	.byte	0x01
	.zero		1


	//----- nvinfo : EIATTR_MERCURY_ISA_VERSION
	.align		4
        /*0034*/ 	.byte	0x03, 0x5f
        /*0036*/ 	.short	0x0101


	//----- nvinfo : EIATTR_COOP_GROUP_MASK_REGIDS
	.align		4
        /*0038*/ 	.byte	0x04, 0x29
        /*003a*/ 	.short	(.L_13 - .L_12)


	//   ....[0]....
.L_12:
        /*003c*/ 	.word	0xffffffff


	//   ....[1]....
        /*0040*/ 	.word	0xffffffff


	//   ....[2]....
        /*0044*/ 	.word	0xffffffff


	//   ....[3]....
        /*0048*/ 	.word	0xffffffff


	//   ....[4]....
        /*004c*/ 	.word	0xffffffff


	//   ....[5]....
        /*0050*/ 	.word	0xffffffff


	//   ....[6]....
        /*0054*/ 	.word	0xffffffff


	//   ....[7]....
        /*0058*/ 	.word	0xffffffff


	//----- nvinfo : EIATTR_COOP_GROUP_INSTR_OFFSETS
	.align		4
.L_13:
        /*005c*/ 	.byte	0x04, 0x28
        /*005e*/ 	.short	(.L_15 - .L_14)


	//   ....[0]....
.L_14:
        /*0060*/ 	.word	0x000000f0


	//   ....[1]....
        /*0064*/ 	.word	0x00000120


	//   ....[2]....
        /*0068*/ 	.word	0x00000170


	//   ....[3]....
        /*006c*/ 	.word	0x000001a0


	//   ....[4]....
        /*0070*/ 	.word	0x000001d0


	//   ....[5]....
        /*0074*/ 	.word	0x00000270


	//   ....[6]....
        /*0078*/ 	.word	0x000002a0


	//   ....[7]....
        /*007c*/ 	.word	0x000002c0


	//----- nvinfo : EIATTR_VRC_CTA_INIT_COUNT
	.align		4
.L_15:
        /*0080*/ 	.byte	0x02, 0x4a
	.zero		1
	.zero		1


	//----- nvinfo : EIATTR_EXIT_INSTR_OFFSETS
	.align		4
        /*0084*/ 	.byte	0x04, 0x1c
        /*0086*/ 	.short	(.L_17 - .L_16)


	//   ....[0]....
.L_16:
        /*0088*/ 	.word	0x00000240


	//   ....[1]....
        /*008c*/ 	.word	0x000002d0


	//   ....[2]....
        /*0090*/ 	.word	0x00000320


	//----- nvinfo : EIATTR_CRS_STACK_SIZE
	.align		4
.L_17:
        /*0094*/ 	.byte	0x04, 0x1e
        /*0096*/ 	.short	(.L_19 - .L_18)
.L_18:
        /*0098*/ 	.word	0x00000000


	//----- nvinfo : EIATTR_CBANK_PARAM_SIZE
	.align		4
.L_19:
        /*009c*/ 	.byte	0x03, 0x19
        /*009e*/ 	.short	0x0010


	//----- nvinfo : EIATTR_PARAM_CBANK
	.align		4
        /*00a0*/ 	.byte	0x04, 0x0a
        /*00a2*/ 	.short	(.L_21 - .L_20)
	.align		4
.L_20:
        /*00a4*/ 	.word	index@(.nv.constant0._Z17reduce_sum_kernelPfS_)
        /*00a8*/ 	.short	0x0380
        /*00aa*/ 	.short	0x0010


	//----- nvinfo : EIATTR_SW_WAR
	.align		4
.L_21:
        /*00ac*/ 	.byte	0x04, 0x36
        /*00ae*/ 	.short	(.L_23 - .L_22)
.L_22:
        /*00b0*/ 	.word	0x00000008
.L_23:


//--------------------- .nv.callgraph             --------------------------
	.section	.nv.callgraph,"",@"SHT_CUDA_CALLGRAPH"
	.align	4
	.sectionentsize	8
	.align		4
        /*0000*/ 	.word	0x00000000
	.align		4
        /*0004*/ 	.word	0xffffffff
	.align		4
        /*0008*/ 	.word	0x00000000
	.align		4
        /*000c*/ 	.word	0xfffffffe
	.align		4
        /*0010*/ 	.word	0x00000000
	.align		4
        /*0014*/ 	.word	0xfffffffd
	.align		4
        /*0018*/ 	.word	0x00000000
	.align		4
        /*001c*/ 	.word	0xfffffffc


//--------------------- .text._Z17reduce_sum_kernelPfS_ --------------------------
	.section	.text._Z17reduce_sum_kernelPfS_,"ax",@progbits
	.align	128
        .global         _Z17reduce_sum_kernelPfS_
        .type           _Z17reduce_sum_kernelPfS_,@function
        .size           _Z17reduce_sum_kernelPfS_,(.L_x_3 - _Z17reduce_sum_kernelPfS_)
        .other          _Z17reduce_sum_kernelPfS_,@"STO_CUDA_ENTRY STV_DEFAULT"
_Z17reduce_sum_kernelPfS_:
.text._Z17reduce_sum_kernelPfS_:
[----:B------:R-:W-:Y:S01]  /*0000*/  LDC R1, c[0x0][0x37c] ;  /* 0x0000df00ff017b82 */ /* 0x000fe20000000800 */
[----:B------:R-:W0:Y:S07]  /*0010*/  S2R R3, SR_TID.X ;  /* 0x0000000000037919 */ /* 0x000e2e0000002100 */
[----:B------:R-:W1:Y:S01]  /*0020*/  LDC.64 R4, c[0x0][0x380] ;  /* 0x0000e000ff047b82 */ /* 0x000e620000000a00 */
[----:B------:R-:W0:Y:S01]  /*0030*/  LDCU UR6, c[0x0][0x360] ;  /* 0x00006c00ff0677ac */ /* 0x000e220008000800 */
[----:B------:R-:W0:Y:S01]  /*0040*/  S2R R0, SR_CTAID.X ;  /* 0x0000000000007919 */ /* 0x000e220000002500 */
[----:B------:R-:W2:Y:S01]  /*0050*/  LDCU.64 UR4, c[0x0][0x358] ;  /* 0x00006b00ff0477ac */ /* 0x000ea20008000a00 */
[----:B0-----:R-:W-:-:S04]  /*0060*/  IMAD R7, R0, UR6, R3 ;  /* 0x0000000600077c24 */ /* 0x001fc8000f8e0203 */
[----:B-1----:R-:W-:-:S06]  /*0070*/  IMAD.WIDE R4, R7, 0x4, R4 ;  /* 0x0000000407047825 */ /* 0x002fcc00078e0204 */
[----:B--2---:R-:W2:Y:S01]  /*0080*/  LDG.E R4, desc[UR4][R4.64] ;  /* 0x0000000404047981 */ /* 0x004ea2000c1e1900 */
[----:B------:R-:W-:Y:S01]  /*0090*/  BAR.SYNC.DEFER_BLOCKING 0x0 ;  /* 0x0000000000007b1d */ /* 0x000fe20000010000 */
[C---:B------:R-:W-:Y:S02]  /*00a0*/  LOP3.LUT P0, RZ, R3.reuse, 0x1f, RZ, 0xc0, !PT ;  /* 0x0000001f03ff7812 */ /* 0x040fe4000780c0ff */
[----:B------:R-:W-:-:S03]  /*00b0*/  ISETP.GT.U32.AND P1, PT, R3, 0x7, PT ;  /* 0x000000070300780c */ /* 0x000fc60003f24070 */
[----:B------:R-:W-:Y:S08]  /*00c0*/  BSSY.RECONVERGENT B0, `(.L_x_0) ;  /* 0x000001a000007945 */ /* 0x000ff00003800200 */
[----:B------:R-:W0:Y:S02]  /*00d0*/  @!P0 S2R R11, SR_CgaCtaId ;  /* 0x00000000000b8919 */ /* 0x000e240000008800 */
[----:B------:R-:W1:Y:S01]  /*00e0*/  @!P1 S2R R8, SR_CgaCtaId ;  /* 0x0000000000089919 */ /* 0x000e620000008800 */
[----:B--2---:R-:W2:Y:S02]  /*00f0*/  SHFL.DOWN PT, R7, R4, 0x10, 0x1f ;  /* 0x0a001f0004077f89 */ /* 0x004ea400000e0000 */
[----:B--2---:R-:W-:Y:S01]  /*0100*/  FADD R7, R4, R7 ;  /* 0x0000000704077221 */ /* 0x004fe20000000000 */
[----:B------:R-:W-:-:S04]  /*0110*/  @!P0 MOV R4, 0x400 ;  /* 0x0000040000048802 */ /* 0x000fc80000000f00 */
[----:B------:R-:W2:Y:S01]  /*0120*/  SHFL.DOWN PT, R2, R7, 0x8, 0x1f ;  /* 0x09001f0007027f89 */ /* 0x000ea200000e0000 */
[----:B0-----:R-:W-:-:S04]  /*0130*/  @!P0 LEA R4, R11, R4, 0x18 ;  /* 0x000000040b048211 */ /* 0x001fc800078ec0ff */
[----:B------:R-:W-:Y:S01]  /*0140*/  @!P0 LEA.HI R4, R3, R4, RZ, 0x1d ;  /* 0x0000000403048211 */ /* 0x000fe200078fe8ff */
[----:B--2---:R-:W-:Y:S01]  /*0150*/  FADD R2, R7, R2 ;  /* 0x0000000207027221 */ /* 0x004fe20000000000 */
[----:B------:R-:W-:-:S04]  /*0160*/  @!P1 MOV R7, 0x400 ;  /* 0x0000040000079802 */ /* 0x000fc80000000f00 */
[----:B------:R-:W0:Y:S02]  /*0170*/  SHFL.DOWN PT, R9, R2, 0x4, 0x1f ;  /* 0x08801f0002097f89 */ /* 0x000e2400000e0000 */
[----:B0-----:R-:W-:Y:S01]  /*0180*/  FADD R9, R2, R9 ;  /* 0x0000000902097221 */ /* 0x001fe20000000000 */
[----:B-1----:R-:W-:-:S04]  /*0190*/  @!P1 LEA R2, R8, R7, 0x18 ;  /* 0x0000000708029211 */ /* 0x002fc800078ec0ff */
[----:B------:R-:W0:Y:S01]  /*01a0*/  SHFL.DOWN PT, R6, R9, 0x2, 0x1f ;  /* 0x08401f0009067f89 */ /* 0x000e2200000e0000 */
[----:B------:R-:W-:Y:S01]  /*01b0*/  @!P1 LEA R2, R3, R2, 0x2 ;  /* 0x0000000203029211 */ /* 0x000fe200078e10ff */
[----:B0-----:R-:W-:-:S05]  /*01c0*/  FADD R6, R9, R6 ;  /* 0x0000000609067221 */ /* 0x001fca0000000000 */
[----:B------:R-:W0:Y:S02]  /*01d0*/  SHFL.DOWN PT, R5, R6, 0x1, 0x1f ;  /* 0x08201f0006057f89 */ /* 0x000e2400000e0000 */
[----:B0-----:R-:W-:-:S05]  /*01e0*/  FADD R5, R6, R5 ;  /* 0x0000000506057221 */ /* 0x001fca0000000000 */
[----:B------:R0:W-:Y:S01]  /*01f0*/  @!P0 STS [R4], R5 ;  /* 0x0000000504008388 */ /* 0x0001e20000000800 */
[----:B------:R-:W-:Y:S06]  /*0200*/  BAR.SYNC.DEFER_BLOCKING 0x0 ;  /* 0x0000000000007b1d */ /* 0x000fec0000010000 */
[----:B------:R-:W1:Y:S01]  /*0210*/  @!P1 LDS R2, [R2] ;  /* 0x0000000002029984 */ /* 0x000e620000000800 */
[----:B------:R-:W-:Y:S05]  /*0220*/  @!P1 BRA `(.L_x_1) ;  /* 0x00000000000c9947 */ /* 0x000fea0003800000 */
[----:B------:R-:W-:-:S13]  /*0230*/  ISETP.GT.U32.AND P0, PT, R3, 0x1f, PT ;  /* 0x0000001f0300780c */ /* 0x000fda0003f04070 */
[----:B------:R-:W-:Y:S05]  /*0240*/  @P0 EXIT ;  /* 0x000000000000094d */ /* 0x000fea0003800000 */
[----:B-1----:R-:W-:-:S07]  /*0250*/  HFMA2 R2, -RZ, RZ, 0, 0 ;  /* 0x00000000ff027431 */ /* 0x002fce00000001ff */
.L_x_1:
[----:B------:R-:W-:Y:S05]  /*0260*/  BSYNC.RECONVERGENT B0 ;  /* 0x0000000000007941 */ /* 0x000fea0003800200 */
.L_x_0:
[----:B01----:R-:W0:Y:S01]  /*0270*/  SHFL.DOWN PT, R5, R2, 0x4, 0x1f ;  /* 0x08801f0002057f89 */ /* 0x003e2200000e0000 */
[----:B------:R-:W-:Y:S01]  /*0280*/  ISETP.NE.AND P0, PT, R3, RZ, PT ;  /* 0x000000ff0300720c */ /* 0x000fe20003f05270 */
[----:B0-----:R-:W-:-:S05]  /*0290*/  FADD R5, R5, R2 ;  /* 0x0000000205057221 */ /* 0x001fca0000000000 */
[----:B------:R-:W0:Y:S02]  /*02a0*/  SHFL.DOWN PT, R4, R5, 0x2, 0x1f ;  /* 0x08401f0005047f89 */ /* 0x000e2400000e0000 */
[----:B0-----:R-:W-:-:S05]  /*02b0*/  FADD R4, R5, R4 ;  /* 0x0000000405047221 */ /* 0x001fca0000000000 */
[----:B------:R0:W1:Y:S01]  /*02c0*/  SHFL.DOWN PT, R7, R4, 0x1, 0x1f ;  /* 0x08201f0004077f89 */ /* 0x00006200000e0000 */
[----:B------:R-:W-:Y:S05]  /*02d0*/  @P0 EXIT ;  /* 0x000000000000094d */ /* 0x000fea0003800000 */
[----:B------:R-:W2:Y:S01]  /*02e0*/  LDC.64 R2, c[0x0][0x388] ;  /* 0x0000e200ff027b82 */ /* 0x000ea20000000a00 */
[----:B-1----:R-:W-:Y:S01]  /*02f0*/  FADD R7, R4, R7 ;  /* 0x0000000704077221 */ /* 0x002fe20000000000 */
[----:B--2---:R-:W-:-:S05]  /*0300*/  IMAD.WIDE.U32 R2, R0, 0x4, R2 ;  /* 0x0000000400027825 */ /* 0x004fca00078e0002 */
[----:B------:R-:W-:Y:S01]  /*0310*/  STG.E desc[UR4][R2.64], R7 ;  /* 0x0000000702007986 */ /* 0x000fe2000c101904 */
[----:B------:R-:W-:Y:S05]  /*0320*/  EXIT ;  /* 0x000000000000794d */ /* 0x000fea0003800000 */
.L_x_2:
[----:B------:R-:W-:-:S00]  /*0330*/  BRA `(.L_x_2) ;  /* 0xfffffffc00fc7947 */ /* 0x000fc0000383ffff */
[----:B------:R-:W-:-:S00]  /*0340*/  NOP ;  /* 0x0000000000007918 */ /* 0x000fc00000000000 */
        /* <DEDUP_REMOVED lines=11> */
.L_x_3:


//--------------------- .nv.shared._Z17reduce_sum_kernelPfS_ --------------------------
	.section	.nv.shared._Z17reduce_sum_kernelPfS_,"aw",@nobits
	.sectionflags	@""
	.align	4
.nv.shared._Z17reduce_sum_kernelPfS_:
	.zero		1056


//--------------------- .nv.shared.reserved.0     --------------------------
	.section	.nv.shared.reserved.0,"aw",@nobits
	.weak		__nv_reservedSMEM_offset_0_alias
	.size		__nv_reservedSMEM_offset_0_alias, 0, 64
	.other		__nv_reservedSMEM_offset_0_alias,@"STO_CUDA_RESERVED_SHARED STV_DEFAULT"
__nv_reservedSMEM_offset_0_alias:
	.zero		0
	.zero		64


//--------------------- .nv.constant0._Z17reduce_sum_kernelPfS_ --------------------------
	.section	.nv.constant0._Z17reduce_sum_kernelPfS_,"a",@progbits
	.sectionflags	@""
	.align	4
.nv.constant0._Z17reduce_sum_kernelPfS_:
	.zero		912


//--------------------- SYMBOLS --------------------------

	.type		.nv.reservedSmem.offset0,@object
	.size		.nv.reservedSmem.offset0,0x4
	.type		.nv.reservedSmem.cap,@object
	.size		.nv.reservedSmem.cap,0x4
